//
// Generated by NVIDIA NVVM Compiler
//
// Compiler Build ID: CL-36424714
// Cuda compilation tools, release 13.0, V13.0.88
// Based on NVVM 20.0.0
//

.version 9.0
.target sm_100
.address_size 64

	// .globl	_Z11findMinimumPiS_i
.global .align 4 .b8 precalc_xorwow_matrix[102400];
.global .align 4 .b8 precalc_xorwow_offset_matrix[102400];
.global .align 4 .b8 mrg32k3aM1[2304];
.global .align 4 .b8 mrg32k3aM2[2304];
.global .align 4 .b8 mrg32k3aM1SubSeq[2016];
.global .align 4 .b8 mrg32k3aM2SubSeq[2016];
.global .align 4 .b8 mrg32k3aM1Seq[2304];
.global .align 4 .b8 mrg32k3aM2Seq[2304];
.const .align 8 .b8 __cr_lgamma_table[72];

.visible .entry _Z11findMinimumPiS_i(
	.param .u64 .ptr .align 1 _Z11findMinimumPiS_i_param_0,
	.param .u64 .ptr .align 1 _Z11findMinimumPiS_i_param_1,
	.param .u32 _Z11findMinimumPiS_i_param_2
)
{
	.reg .pred 	%p<10>;
	.reg .b32 	%r<116>;
	.reg .b64 	%rd<22>;

	ld.param.u64 	%rd9, [_Z11findMinimumPiS_i_param_0];
	ld.param.u64 	%rd8, [_Z11findMinimumPiS_i_param_1];
	ld.param.u32 	%r35, [_Z11findMinimumPiS_i_param_2];
	cvta.to.global.u64 	%rd1, %rd9;
	mov.u32 	%r1, %tid.x;
	mov.u32 	%r36, %ntid.x;
	div.u32 	%r2, %r35, %r36;
	mul.lo.s32 	%r105, %r2, %r1;
	setp.lt.s32 	%p1, %r2, 1;
	mov.b32 	%r115, 2147483647;
	@%p1 bra 	$L__BB0_13;
	add.s32 	%r39, %r105, 1;
	add.s32 	%r40, %r105, %r2;
	max.s32 	%r41, %r40, %r39;
	sub.s32 	%r4, %r41, %r105;
	and.b32  	%r5, %r4, 15;
	sub.s32 	%r42, %r105, %r41;
	setp.gt.u32 	%p2, %r42, -16;
	mov.b32 	%r115, 2147483647;
	@%p2 bra 	$L__BB0_4;
	and.b32  	%r44, %r4, -16;
	neg.s32 	%r101, %r44;
	mul.wide.u32 	%rd10, %r105, 4;
	add.s64 	%rd11, %rd10, %rd1;
	add.s64 	%rd20, %rd11, 32;
	mov.b32 	%r115, 2147483647;
$L__BB0_3:
	.pragma "nounroll";
	ld.global.u32 	%r45, [%rd20+-32];
	min.s32 	%r46, %r45, %r115;
	ld.global.u32 	%r47, [%rd20+-28];
	min.s32 	%r48, %r47, %r46;
	ld.global.u32 	%r49, [%rd20+-24];
	min.s32 	%r50, %r49, %r48;
	ld.global.u32 	%r51, [%rd20+-20];
	min.s32 	%r52, %r51, %r50;
	ld.global.u32 	%r53, [%rd20+-16];
	min.s32 	%r54, %r53, %r52;
	ld.global.u32 	%r55, [%rd20+-12];
	min.s32 	%r56, %r55, %r54;
	ld.global.u32 	%r57, [%rd20+-8];
	min.s32 	%r58, %r57, %r56;
	ld.global.u32 	%r59, [%rd20+-4];
	min.s32 	%r60, %r59, %r58;
	ld.global.u32 	%r61, [%rd20];
	min.s32 	%r62, %r61, %r60;
	ld.global.u32 	%r63, [%rd20+4];
	min.s32 	%r64, %r63, %r62;
	ld.global.u32 	%r65, [%rd20+8];
	min.s32 	%r66, %r65, %r64;
	ld.global.u32 	%r67, [%rd20+12];
	min.s32 	%r68, %r67, %r66;
	ld.global.u32 	%r69, [%rd20+16];
	min.s32 	%r70, %r69, %r68;
	ld.global.u32 	%r71, [%rd20+20];
	min.s32 	%r72, %r71, %r70;
	ld.global.u32 	%r73, [%rd20+24];
	min.s32 	%r74, %r73, %r72;
	ld.global.u32 	%r75, [%rd20+28];
	min.s32 	%r115, %r75, %r74;
	add.s32 	%r105, %r105, 16;
	add.s32 	%r101, %r101, 16;
	add.s64 	%rd20, %rd20, 64;
	setp.ne.s32 	%p3, %r101, 0;
	@%p3 bra 	$L__BB0_3;
$L__BB0_4:
	setp.eq.s32 	%p4, %r5, 0;
	@%p4 bra 	$L__BB0_13;
	and.b32  	%r16, %r4, 7;
	setp.lt.u32 	%p5, %r5, 8;
	@%p5 bra 	$L__BB0_7;
	mul.wide.u32 	%rd12, %r105, 4;
	add.s64 	%rd13, %rd1, %rd12;
	ld.global.u32 	%r77, [%rd13];
	min.s32 	%r78, %r77, %r115;
	ld.global.u32 	%r79, [%rd13+4];
	min.s32 	%r80, %r79, %r78;
	ld.global.u32 	%r81, [%rd13+8];
	min.s32 	%r82, %r81, %r80;
	ld.global.u32 	%r83, [%rd13+12];
	min.s32 	%r84, %r83, %r82;
	ld.global.u32 	%r85, [%rd13+16];
	min.s32 	%r86, %r85, %r84;
	ld.global.u32 	%r87, [%rd13+20];
	min.s32 	%r88, %r87, %r86;
	ld.global.u32 	%r89, [%rd13+24];
	min.s32 	%r90, %r89, %r88;
	ld.global.u32 	%r91, [%rd13+28];
	min.s32 	%r115, %r91, %r90;
	add.s32 	%r105, %r105, 8;
$L__BB0_7:
	setp.eq.s32 	%p6, %r16, 0;
	@%p6 bra 	$L__BB0_13;
	and.b32  	%r22, %r4, 3;
	setp.lt.u32 	%p7, %r16, 4;
	@%p7 bra 	$L__BB0_10;
	mul.wide.u32 	%rd14, %r105, 4;
	add.s64 	%rd15, %rd1, %rd14;
	ld.global.u32 	%r93, [%rd15];
	min.s32 	%r94, %r93, %r115;
	ld.global.u32 	%r95, [%rd15+4];
	min.s32 	%r96, %r95, %r94;
	ld.global.u32 	%r97, [%rd15+8];
	min.s32 	%r98, %r97, %r96;
	ld.global.u32 	%r99, [%rd15+12];
	min.s32 	%r115, %r99, %r98;
	add.s32 	%r105, %r105, 4;
$L__BB0_10:
	setp.eq.s32 	%p8, %r22, 0;
	@%p8 bra 	$L__BB0_13;
	mul.wide.u32 	%rd16, %r105, 4;
	add.s64 	%rd21, %rd1, %rd16;
	neg.s32 	%r113, %r22;
$L__BB0_12:
	.pragma "nounroll";
	ld.global.u32 	%r100, [%rd21];
	min.s32 	%r115, %r100, %r115;
	add.s64 	%rd21, %rd21, 4;
	add.s32 	%r113, %r113, 1;
	setp.ne.s32 	%p9, %r113, 0;
	@%p9 bra 	$L__BB0_12;
$L__BB0_13:
	cvta.to.global.u64 	%rd17, %rd8;
	mul.wide.u32 	%rd18, %r1, 4;
	add.s64 	%rd19, %rd17, %rd18;
	st.global.u32 	[%rd19], %r115;
	ret;

}


// ===== COMPILED SASS (sm_100) =====

	.target	sm_100

	.elftype	@"ET_EXEC"


//--------------------- .note.nv.tkinfo           --------------------------
	.section	.note.nv.tkinfo,"",@"SHT_NOTE"
	.sectionflags	@"SHF_NOTE_NV_TKINFO"
	.tkinfo
        /*0018*/ 	.word	0x00000002
        /*0030*/ 	.string	""
        /*0030*/ 	.string	"ptxas"
        /*0030*/ 	.string	"Cuda compilation tools, release 13.0, V13.0.88"
        /*0030*/ 	.string	"Build cuda_13.0.r13.0/compiler.36424714_0"
        /*0030*/ 	.string	"-arch sm_100 -m 64 "



//--------------------- .note.nv.cuinfo           --------------------------
	.section	.note.nv.cuinfo,"",@"SHT_NOTE"
	.sectionflags	@"SHF_NOTE_NV_CUINFO"
        /*0018*/ 	.short	0x0002
        /*001a*/ 	.short	0x0064
        /*001c*/ 	.short	0x0082
	.zero		2


//--------------------- .nv.info                  --------------------------
	.section	.nv.info,"",@"SHT_CUDA_INFO"
	.align	4


	//----- nvinfo : EIATTR_REGCOUNT
	.align		4
        /*0000*/ 	.byte	0x04, 0x2f
        /*0002*/ 	.short	(.L_10 - .L_9)
	.align		4
.L_9:
        /*0004*/ 	.word	index@(_Z11findMinimumPiS_i)
        /*0008*/ 	.word	0x0000001b


	//----- nvinfo : EIATTR_FRAME_SIZE
	.align		4
.L_10:
        /*000c*/ 	.byte	0x04, 0x11
        /*000e*/ 	.short	(.L_12 - .L_11)
	.align		4
.L_11:
        /*0010*/ 	.word	index@(_Z11findMinimumPiS_i)
        /*0014*/ 	.word	0x00000000


	//----- nvinfo : EIATTR_MIN_STACK_SIZE
	.align		4
.L_12:
        /*0018*/ 	.byte	0x04, 0x12
        /*001a*/ 	.short	(.L_14 - .L_13)
	.align		4
.L_13:
        /*001c*/ 	.word	index@(_Z11findMinimumPiS_i)
        /*0020*/ 	.word	0x00000000
.L_14:


//--------------------- .nv.compat                --------------------------
	.section	.nv.compat,"",@"SHT_CUDA_COMPAT_INFO"
	.align	4
        /*0000*/ 	.byte	0x02, 0x09, 0x00, 0x00, 0x02, 0x02, 0x01, 0x00, 0x02, 0x05, 0x05, 0x00, 0x03, 0x07, 0x01, 0x01
        /*0010*/ 	.byte	0x02, 0x03, 0x00, 0x00, 0x02, 0x06, 0x01, 0x00, 0x04, 0x0b, 0x08, 0x00, 0x09, 0x00, 0x00, 0x00
        /*0020*/ 	.byte	0x00, 0x00, 0x00, 0x00


//--------------------- .nv.info._Z11findMinimumPiS_i --------------------------
	.section	.nv.info._Z11findMinimumPiS_i,"",@"SHT_CUDA_INFO"
	.sectionflags	@""
	.align	4


	//----- nvinfo : EIATTR_CUDA_API_VERSION
	.align		4
        /*0000*/ 	.byte	0x04, 0x37
        /*0002*/ 	.short	(.L_16 - .L_15)
.L_15:
        /*0004*/ 	.word	0x00000082


	//----- nvinfo : EIATTR_KPARAM_INFO
	.align		4
.L_16:
        /*0008*/ 	.byte	0x04, 0x17
        /*000a*/ 	.short	(.L_18 - .L_17)
.L_17:
        /*000c*/ 	.word	0x00000000
        /*0010*/ 	.short	0x0002
        /*0012*/ 	.short	0x0010
        /*0014*/ 	.byte	0x00, 0xf0, 0x11, 0x00


	//----- nvinfo : EIATTR_KPARAM_INFO
	.align		4
.L_18:
        /*0018*/ 	.byte	0x04, 0x17
        /*001a*/ 	.short	(.L_20 - .L_19)
.L_19:
        /*001c*/ 	.word	0x00000000
        /*0020*/ 	.short	0x0001
        /*0022*/ 	.short	0x0008
        /*0024*/ 	.byte	0x00, 0xf5, 0x21, 0x00


	//----- nvinfo : EIATTR_KPARAM_INFO
	.align		4
.L_20:
        /*0028*/ 	.byte	0x04, 0x17
        /*002a*/ 	.short	(.L_22 - .L_21)
.L_21:
        /*002c*/ 	.word	0x00000000
        /*0030*/ 	.short	0x0000
        /*0032*/ 	.short	0x0000
        /*0034*/ 	.byte	0x00, 0xf5, 0x21, 0x00


	//----- nvinfo : EIATTR_SPARSE_MMA_MASK
	.align		4
.L_22:
        /*0038*/ 	.byte	0x03, 0x50
        /*003a*/ 	.short	0x0000


	//----- nvinfo : EIATTR_MAXREG_COUNT
	.align		4
        /*003c*/ 	.byte	0x03, 0x1b
        /*003e*/ 	.short	0x00ff


	//----- nvinfo : EIATTR_MERCURY_ISA_VERSION
	.align		4
        /*0040*/ 	.byte	0x03, 0x5f
        /*0042*/ 	.short	0x0101


	//----- nvinfo : EIATTR_VRC_CTA_INIT_COUNT
	.align		4
        /*0044*/ 	.byte	0x02, 0x4a
	.zero		1
	.zero		1


	//----- nvinfo : EIATTR_EXIT_INSTR_OFFSETS
	.align		4
        /*0048*/ 	.byte	0x04, 0x1c
        /*004a*/ 	.short	(.L_24 - .L_23)


	//   ....[0]....
.L_23:
        /*004c*/ 	.word	0x00000840


	//----- nvinfo : EIATTR_CRS_STACK_SIZE
	.align		4
.L_24:
        /*0050*/ 	.byte	0x04, 0x1e
        /*0052*/ 	.short	(.L_26 - .L_25)
.L_25:
        /*0054*/ 	.word	0x00000000


	//----- nvinfo : EIATTR_CBANK_PARAM_SIZE
	.align		4
.L_26:
        /*0058*/ 	.byte	0x03, 0x19
        /*005a*/ 	.short	0x0014


	//----- nvinfo : EIATTR_PARAM_CBANK
	.align		4
        /*005c*/ 	.byte	0x04, 0x0a
        /*005e*/ 	.short	(.L_28 - .L_27)
	.align		4
.L_27:
        /*0060*/ 	.word	index@(.nv.constant0._Z11findMinimumPiS_i)
        /*0064*/ 	.short	0x0380
        /*0066*/ 	.short	0x0014


	//----- nvinfo : EIATTR_SW_WAR
	.align		4
.L_28:
        /*0068*/ 	.byte	0x04, 0x36
        /*006a*/ 	.short	(.L_30 - .L_29)
.L_29:
        /*006c*/ 	.word	0x00000008
.L_30:


//--------------------- .nv.callgraph             --------------------------
	.section	.nv.callgraph,"",@"SHT_CUDA_CALLGRAPH"
	.align	4
	.sectionentsize	8
	.align		4
        /*0000*/ 	.word	0x00000000
	.align		4
        /*0004*/ 	.word	0xffffffff
	.align		4
        /*0008*/ 	.word	0x00000000
	.align		4
        /*000c*/ 	.word	0xfffffffe
	.align		4
        /*0010*/ 	.word	0x00000000
	.align		4
        /*0014*/ 	.word	0xfffffffd
	.align		4
        /*0018*/ 	.word	0x00000000
	.align		4
        /*001c*/ 	.word	0xfffffffc


//--------------------- .nv.constant4             --------------------------
	.section	.nv.constant4,"a",@progbits
	.align	8
	.align		8
.nv.constant4:
        /*0000*/ 	.dword	precalc_xorwow_matrix
	.align		8
        /*0008*/ 	.dword	precalc_xorwow_offset_matrix
	.align		8
        /*0010*/ 	.dword	mrg32k3aM1
	.align		8
        /*0018*/ 	.dword	mrg32k3aM2
	.align		8
        /*0020*/ 	.dword	mrg32k3aM1SubSeq
	.align		8
        /*0028*/ 	.dword	mrg32k3aM2SubSeq
	.align		8
        /*0030*/ 	.dword	mrg32k3aM1Seq
	.align		8
        /*0038*/ 	.dword	mrg32k3aM2Seq


//--------------------- .nv.constant3             --------------------------
	.section	.nv.constant3,"a",@progbits
	.align	8
.nv.constant3:
	.type		__cr_lgamma_table,@object
	.size		__cr_lgamma_table,(.L_8 - __cr_lgamma_table)
__cr_lgamma_table:
        /*0000*/ 	.byte	0x00, 0x00, 0x00, 0x00, 0x00, 0x00, 0x00, 0x00, 0x00, 0x00, 0x00, 0x00, 0x00, 0x00, 0x00, 0x00
        /*0010*/ 	.byte	0xef, 0x39, 0xfa, 0xfe, 0x42, 0x2e, 0xe6, 0x3f, 0x02, 0x20, 0x2a, 0xfa, 0x0b, 0xab, 0xfc, 0x3f
        /*0020*/ 	.byte	0xf9, 0x2c, 0x92, 0x7c, 0xa7, 0x6c, 0x09, 0x40, 0xc9, 0x79, 0x44, 0x3c, 0x64, 0x26, 0x13, 0x40
        /*0030*/ 	.byte	0xca, 0x01, 0xcf, 0x3a, 0x27, 0x51, 0x1a, 0x40, 0x30, 0xcc, 0x2d, 0xf3, 0xe1, 0x0c, 0x21, 0x40
        /*0040*/ 	.byte	0x0d, 0xb7, 0xfc, 0x82, 0x8e, 0x35, 0x25, 0x40
.L_8:


//--------------------- .text._Z11findMinimumPiS_i --------------------------
	.section	.text._Z11findMinimumPiS_i,"ax",@progbits
	.align	128
        .global         _Z11findMinimumPiS_i
        .type           _Z11findMinimumPiS_i,@function
        .size           _Z11findMinimumPiS_i,(.L_x_11 - _Z11findMinimumPiS_i)
        .other          _Z11findMinimumPiS_i,@"STO_CUDA_ENTRY STV_DEFAULT"
_Z11findMinimumPiS_i:
.text._Z11findMinimumPiS_i:
[----:B------:R-:W-:Y:S01]  /*0000*/  LDC R1, c[0x0][0x37c] ;  /* 0x0000df00ff017b82 */ /* 0x000fe20000000800 */
[----:B------:R-:W0:Y:S07]  /*0010*/  LDCU UR6, c[0x0][0x360] ;  /* 0x00006c00ff0677ac */ /* 0x000e2e0008000800 */
[----:B------:R-:W1:Y:S01]  /*0020*/  LDC R6, c[0x0][0x390] ;  /* 0x0000e400ff067b82 */ /* 0x000e620000000800 */
[----:B------:R-:W2:Y:S01]  /*0030*/  LDCU.64 UR4, c[0x0][0x358] ;  /* 0x00006b00ff0477ac */ /* 0x000ea20008000a00 */
[----:B0-----:R-:W0:Y:S01]  /*0040*/  I2F.U32.RP R0, UR6 ;  /* 0x0000000600007d06 */ /* 0x001e220008209000 */
[----:B------:R-:W-:-:S07]  /*0050*/  ISETP.NE.U32.AND P2, PT, RZ, UR6, PT ;  /* 0x00000006ff007c0c */ /* 0x000fce000bf45070 */
[----:B0-----:R-:W0:Y:S02]  /*0060*/  MUFU.RCP R0, R0 ;  /* 0x0000000000007308 */ /* 0x001e240000001000 */
[----:B0-----:R-:W-:-:S06]  /*0070*/  VIADD R2, R0, 0xffffffe ;  /* 0x0ffffffe00027836 */ /* 0x001fcc0000000000 */
[----:B------:R0:W3:Y:S02]  /*0080*/  F2I.FTZ.U32.TRUNC.NTZ R3, R2 ;  /* 0x0000000200037305 */ /* 0x0000e4000021f000 */
[----:B0-----:R-:W-:Y:S02]  /*0090*/  IMAD.MOV.U32 R2, RZ, RZ, RZ ;  /* 0x000000ffff027224 */ /* 0x001fe400078e00ff */
[----:B---3--:R-:W-:-:S04]  /*00a0*/  IMAD.MOV R5, RZ, RZ, -R3 ;  /* 0x000000ffff057224 */ /* 0x008fc800078e0a03 */
[----:B------:R-:W-:-:S04]  /*00b0*/  IMAD R5, R5, UR6, RZ ;  /* 0x0000000605057c24 */ /* 0x000fc8000f8e02ff */
[----:B------:R-:W-:-:S04]  /*00c0*/  IMAD.HI.U32 R3, R3, R5, R2 ;  /* 0x0000000503037227 */ /* 0x000fc800078e0002 */
[----:B------:R-:W-:Y:S02]  /*00d0*/  IMAD.MOV.U32 R2, RZ, RZ, 0x7fffffff ;  /* 0x7fffffffff027424 */ /* 0x000fe400078e00ff */
[----:B-1----:R-:W-:-:S04]  /*00e0*/  IMAD.HI.U32 R4, R3, R6, RZ ;  /* 0x0000000603047227 */ /* 0x002fc800078e00ff */
[----:B------:R-:W-:-:S04]  /*00f0*/  IMAD.MOV R3, RZ, RZ, -R4 ;  /* 0x000000ffff037224 */ /* 0x000fc800078e0a04 */
[----:B------:R-:W-:-:S05]  /*0100*/  IMAD R0, R3, UR6, R6 ;  /* 0x0000000603007c24 */ /* 0x000fca000f8e0206 */
[----:B------:R-:W-:-:S13]  /*0110*/  ISETP.GE.U32.AND P0, PT, R0, UR6, PT ;  /* 0x0000000600007c0c */ /* 0x000fda000bf06070 */
[----:B------:R-:W-:Y:S02]  /*0120*/  @P0 VIADD R0, R0, -UR6 ;  /* 0x8000000600000c36 */ /* 0x000fe40008000000 */
[----:B------:R-:W-:-:S03]  /*0130*/  @P0 VIADD R4, R4, 0x1 ;  /* 0x0000000104040836 */ /* 0x000fc60000000000 */
[----:B------:R-:W-:Y:S02]  /*0140*/  ISETP.GE.U32.AND P1, PT, R0, UR6, PT ;  /* 0x0000000600007c0c */ /* 0x000fe4000bf26070 */
[----:B------:R-:W0:Y:S11]  /*0150*/  S2R R0, SR_TID.X ;  /* 0x0000000000007919 */ /* 0x000e360000002100 */
[----:B------:R-:W-:Y:S01]  /*0160*/  @P1 VIADD R4, R4, 0x1 ;  /* 0x0000000104041836 */ /* 0x000fe20000000000 */
[----:B------:R-:W-:-:S04]  /*0170*/  @!P2 LOP3.LUT R4, RZ, UR6, RZ, 0x33, !PT ;  /* 0x00000006ff04ac12 */ /* 0x000fc8000f8e33ff */
[----:B------:R-:W-:-:S13]  /*0180*/  ISETP.GE.AND P0, PT, R4, 0x1, PT ;  /* 0x000000010400780c */ /* 0x000fda0003f06270 */
[----:B--2---:R-:W-:Y:S05]  /*0190*/  @!P0 BRA `(.L_x_0) ;  /* 0x00000004009c8947 */ /* 0x004fea0003800000 */
[----:B0-----:R-:W-:Y:S01]  /*01a0*/  IMAD R3, R4, R0, RZ ;  /* 0x0000000004037224 */ /* 0x001fe200078e02ff */
[----:B------:R-:W-:Y:S03]  /*01b0*/  BSSY.RECONVERGENT B0, `(.L_x_1) ;  /* 0x0000030000007945 */ /* 0x000fe60003800200 */
[----:B------:R-:W-:-:S05]  /*01c0*/  VIADD R2, R3, 0x1 ;  /* 0x0000000103027836 */ /* 0x000fca0000000000 */
[----:B------:R-:W-:-:S05]  /*01d0*/  VIADDMNMX R2, R3, R4, R2, !PT ;  /* 0x0000000403027246 */ /* 0x000fca0007800102 */
[----:B------:R-:W-:Y:S02]  /*01e0*/  IMAD.IADD R6, R2, 0x1, -R3 ;  /* 0x0000000102067824 */ /* 0x000fe400078e0a03 */
[----:B------:R-:W-:-:S03]  /*01f0*/  IMAD.IADD R2, R3, 0x1, -R2 ;  /* 0x0000000103027824 */ /* 0x000fc600078e0a02 */
[----:B------:R-:W-:Y:S02]  /*0200*/  LOP3.LUT R20, R6, 0xf, RZ, 0xc0, !PT ;  /* 0x0000000f06147812 */ /* 0x000fe400078ec0ff */
[----:B------:R-:W-:Y:S01]  /*0210*/  ISETP.GT.U32.AND P1, PT, R2, -0x10, PT ;  /* 0xfffffff00200780c */ /* 0x000fe20003f24070 */
[----:B------:R-:W-:Y:S01]  /*0220*/  IMAD.MOV.U32 R2, RZ, RZ, 0x7fffffff ;  /* 0x7fffffffff027424 */ /* 0x000fe200078e00ff */
[----:B------:R-:W-:-:S11]  /*0230*/  ISETP.NE.AND P0, PT, R20, RZ, PT ;  /* 0x000000ff1400720c */ /* 0x000fd60003f05270 */
[----:B------:R-:W-:Y:S05]  /*0240*/  @P1 BRA `(.L_x_2) ;  /* 0x0000000000981947 */ /* 0x000fea0003800000 */
[----:B------:R-:W0:Y:S01]  /*0250*/  LDC.64 R4, c[0x0][0x380] ;  /* 0x0000e000ff047b82 */ /* 0x000e220000000a00 */
[----:B------:R-:W-:Y:S01]  /*0260*/  LOP3.LUT R7, R6, 0xfffffff0, RZ, 0xc0, !PT ;  /* 0xfffffff006077812 */ /* 0x000fe200078ec0ff */
[----:B------:R-:W-:-:S04]  /*0270*/  IMAD.MOV.U32 R2, RZ, RZ, 0x7fffffff ;  /* 0x7fffffffff027424 */ /* 0x000fc800078e00ff */
[----:B------:R-:W-:Y:S02]  /*0280*/  IMAD.MOV R7, RZ, RZ, -R7 ;  /* 0x000000ffff077224 */ /* 0x000fe400078e0a07 */
[----:B0-----:R-:W-:-:S03]  /*0290*/  IMAD.WIDE.U32 R4, R3, 0x4, R4 ;  /* 0x0000000403047825 */ /* 0x001fc600078e0004 */
[----:B------:R-:W-:-:S05]  /*02a0*/  IADD3 R13, P1, PT, R4, 0x20, RZ ;  /* 0x00000020040d7810 */ /* 0x000fca0007f3e0ff */
[----:B------:R-:W-:-:S08]  /*02b0*/  IMAD.X R5, RZ, RZ, R5, P1 ;  /* 0x000000ffff057224 */ /* 0x000fd000008e0605 */
.L_x_3:
[----:B------:R-:W-:-:S05]  /*02c0*/  IMAD.MOV.U32 R4, RZ, RZ, R13 ;  /* 0x000000ffff047224 */ /* 0x000fca00078e000d */
[----:B------:R-:W2:Y:S04]  /*02d0*/  LDG.E R13, desc[UR4][R4.64+-0x20] ;  /* 0xffffe004040d7981 */ /* 0x000ea8000c1e1900 */
[----:B------:R-:W2:Y:S04]  /*02e0*/  LDG.E R12, desc[UR4][R4.64+-0x1c] ;  /* 0xffffe404040c7981 */ /* 0x000ea8000c1e1900 */
[----:B------:R-:W3:Y:S04]  /*02f0*/  LDG.E R15, desc[UR4][R4.64+-0x18] ;  /* 0xffffe804040f7981 */ /* 0x000ee8000c1e1900 */
[----:B------:R-:W3:Y:S04]  /*0300*/  LDG.E R14, desc[UR4][R4.64+-0x14] ;  /* 0xffffec04040e7981 */ /* 0x000ee8000c1e1900 */
[----:B------:R-:W4:Y:S04]  /*0310*/  LDG.E R17, desc[UR4][R4.64+-0x10] ;  /* 0xfffff00404117981 */ /* 0x000f28000c1e1900 */
[----:B------:R-:W4:Y:S04]  /*0320*/  LDG.E R16, desc[UR4][R4.64+-0xc] ;  /* 0xfffff40404107981 */ /* 0x000f28000c1e1900 */
[----:B------:R-:W5:Y:S04]  /*0330*/  LDG.E R19, desc[UR4][R4.64+-0x8] ;  /* 0xfffff80404137981 */ /* 0x000f68000c1e1900 */
        /* <DEDUP_REMOVED lines=8> */
[----:B------:R0:W5:Y:S01]  /*03c0*/  LDG.E R8, desc[UR4][R4.64+0x1c] ;  /* 0x00001c0404087981 */ /* 0x000162000c1e1900 */
[----:B------:R-:W-:-:S02]  /*03d0*/  VIADD R7, R7, 0x10 ;  /* 0x0000001007077836 */ /* 0x000fc40000000000 */
[----:B------:R-:W-:-:S03]  /*03e0*/  VIADD R3, R3, 0x10 ;  /* 0x0000001003037836 */ /* 0x000fc60000000000 */
[----:B------:R-:W-:Y:S02]  /*03f0*/  ISETP.NE.AND P1, PT, R7, RZ, PT ;  /* 0x000000ff0700720c */ /* 0x000fe40003f25270 */
[----:B--2---:R-:W-:Y:S02]  /*0400*/  VIMNMX3 R12, R13, R2, R12, PT ;  /* 0x000000020d0c720f */ /* 0x004fe4000380010c */
[----:B------:R-:W-:-:S05]  /*0410*/  IADD3 R13, P2, PT, R4, 0x40, RZ ;  /* 0x00000040040d7810 */ /* 0x000fca0007f5e0ff */
[----:B0-----:R-:W-:Y:S01]  /*0420*/  IMAD.X R5, RZ, RZ, R5, P2 ;  /* 0x000000ffff057224 */ /* 0x001fe200010e0605 */
[----:B---3--:R-:W-:-:S04]  /*0430*/  VIMNMX3 R12, R15, R12, R14, PT ;  /* 0x0000000c0f0c720f */ /* 0x008fc8000380010e */
[----:B----4-:R-:W-:-:S04]  /*0440*/  VIMNMX3 R12, R17, R12, R16, PT ;  /* 0x0000000c110c720f */ /* 0x010fc80003800110 */
[----:B-----5:R-:W-:-:S04]  /*0450*/  VIMNMX3 R12, R19, R12, R18, PT ;  /* 0x0000000c130c720f */ /* 0x020fc80003800112 */
[----:B------:R-:W-:-:S04]  /*0460*/  VIMNMX3 R12, R21, R12, R22, PT ;  /* 0x0000000c150c720f */ /* 0x000fc80003800116 */
[----:B------:R-:W-:-:S04]  /*0470*/  VIMNMX3 R12, R23, R12, R24, PT ;  /* 0x0000000c170c720f */ /* 0x000fc80003800118 */
[----:B------:R-:W-:-:S04]  /*0480*/  VIMNMX3 R9, R10, R12, R9, PT ;  /* 0x0000000c0a09720f */ /* 0x000fc80003800109 */
[----:B------:R-:W-:Y:S01]  /*0490*/  VIMNMX3 R2, R11, R9, R8, PT ;  /* 0x000000090b02720f */ /* 0x000fe20003800108 */
[----:B------:R-:W-:Y:S06]  /*04a0*/  @P1 BRA `(.L_x_3) ;  /* 0xfffffffc00841947 */ /* 0x000fec000383ffff */
.L_x_2:
[----:B------:R-:W-:Y:S05]  /*04b0*/  BSYNC.RECONVERGENT B0 ;  /* 0x0000000000007941 */ /* 0x000fea0003800200 */
.L_x_1:
[----:B------:R-:W-:Y:S04]  /*04c0*/  BSSY.RECONVERGENT B0, `(.L_x_0) ;  /* 0x0000034000007945 */ /* 0x000fe80003800200 */
[----:B------:R-:W-:Y:S05]  /*04d0*/  @!P0 BRA `(.L_x_4) ;  /* 0x0000000000c88947 */ /* 0x000fea0003800000 */
[----:B------:R-:W-:Y:S01]  /*04e0*/  ISETP.GE.U32.AND P0, PT, R20, 0x8, PT ;  /* 0x000000081400780c */ /* 0x000fe20003f06070 */
[----:B------:R-:W-:Y:S01]  /*04f0*/  BSSY.RECONVERGENT B1, `(.L_x_5) ;  /* 0x0000013000017945 */ /* 0x000fe20003800200 */
[----:B------:R-:W-:-:S04]  /*0500*/  LOP3.LUT R15, R6, 0x7, RZ, 0xc0, !PT ;  /* 0x00000007060f7812 */ /* 0x000fc800078ec0ff */
[----:B------:R-:W-:-:S07]  /*0510*/  ISETP.NE.AND P1, PT, R15, RZ, PT ;  /* 0x000000ff0f00720c */ /* 0x000fce0003f25270 */
[----:B------:R-:W-:Y:S06]  /*0520*/  @!P0 BRA `(.L_x_6) ;  /* 0x00000000003c8947 */ /* 0x000fec0003800000 */
[----:B------:R-:W0:Y:S02]  /*0530*/  LDC.64 R4, c[0x0][0x380] ;  /* 0x0000e000ff047b82 */ /* 0x000e240000000a00 */
[----:B0-----:R-:W-:-:S05]  /*0540*/  IMAD.WIDE.U32 R4, R3, 0x4, R4 ;  /* 0x0000000403047825 */ /* 0x001fca00078e0004 */
[----:B------:R-:W2:Y:S04]  /*0550*/  LDG.E R7, desc[UR4][R4.64] ;  /* 0x0000000404077981 */ /* 0x000ea8000c1e1900 */
[----:B------:R-:W2:Y:S04]  /*0560*/  LDG.E R8, desc[UR4][R4.64+0x4] ;  /* 0x0000040404087981 */ /* 0x000ea8000c1e1900 */
[----:B------:R-:W3:Y:S04]  /*0570*/  LDG.E R10, desc[UR4][R4.64+0x8] ;  /* 0x00000804040a7981 */ /* 0x000ee8000c1e1900 */
[----:B------:R-:W3:Y:S04]  /*0580*/  LDG.E R9, desc[UR4][R4.64+0xc] ;  /* 0x00000c0404097981 */ /* 0x000ee8000c1e1900 */
[----:B------:R-:W4:Y:S04]  /*0590*/  LDG.E R12, desc[UR4][R4.64+0x10] ;  /* 0x00001004040c7981 */ /* 0x000f28000c1e1900 */
[----:B------:R-:W4:Y:S04]  /*05a0*/  LDG.E R11, desc[UR4][R4.64+0x14] ;  /* 0x00001404040b7981 */ /* 0x000f28000c1e1900 */
[----:B------:R-:W5:Y:S04]  /*05b0*/  LDG.E R14, desc[UR4][R4.64+0x18] ;  /* 0x00001804040e7981 */ /* 0x000f68000c1e1900 */
[----:B------:R-:W5:Y:S01]  /*05c0*/  LDG.E R13, desc[UR4][R4.64+0x1c] ;  /* 0x00001c04040d7981 */ /* 0x000f62000c1e1900 */
[----:B------:R-:W-:Y:S01]  /*05d0*/  VIADD R3, R3, 0x8 ;  /* 0x0000000803037836 */ /* 0x000fe20000000000 */
[----:B--2---:R-:W-:-:S04]  /*05e0*/  VIMNMX3 R7, R7, R2, R8, PT ;  /* 0x000000020707720f */ /* 0x004fc80003800108 */
[----:B---3--:R-:W-:-:S04]  /*05f0*/  VIMNMX3 R7, R10, R7, R9, PT ;  /* 0x000000070a07720f */ /* 0x008fc80003800109 */
[----:B----4-:R-:W-:-:S04]  /*0600*/  VIMNMX3 R7, R12, R7, R11, PT ;  /* 0x000000070c07720f */ /* 0x010fc8000380010b */
[----:B-----5:R-:W-:-:S07]  /*0610*/  VIMNMX3 R2, R14, R7, R13, PT ;  /* 0x000000070e02720f */ /* 0x020fce000380010d */
.L_x_6:
[----:B------:R-:W-:Y:S05]  /*0620*/  BSYNC.RECONVERGENT B1 ;  /* 0x0000000000017941 */ /* 0x000fea0003800200 */
.L_x_5:
        /* <DEDUP_REMOVED lines=11> */
[----:B------:R-:W3:Y:S01]  /*06e0*/  LDG.E R10, desc[UR4][R4.64+0xc] ;  /* 0x00000c04040a7981 */ /* 0x000ee2000c1e1900 */
[----:B------:R-:W-:Y:S01]  /*06f0*/  VIADD R3, R3, 0x4 ;  /* 0x0000000403037836 */ /* 0x000fe20000000000 */
[----:B--2---:R-:W-:-:S04]  /*0700*/  VIMNMX3 R2, R7, R2, R8, PT ;  /* 0x000000020702720f */ /* 0x004fc80003800108 */
[----:B---3--:R-:W-:-:S07]  /*0710*/  VIMNMX3 R2, R9, R2, R10, PT ;  /* 0x000000020902720f */ /* 0x008fce000380010a */
.L_x_8:
[----:B------:R-:W-:Y:S05]  /*0720*/  BSYNC.RECONVERGENT B1 ;  /* 0x0000000000017941 */ /* 0x000fea0003800200 */
.L_x_7:
[----:B------:R-:W-:Y:S05]  /*0730*/  @!P1 BRA `(.L_x_4) ;  /* 0x0000000000309947 */ /* 0x000fea0003800000 */
[----:B------:R-:W0:Y:S02]  /*0740*/  LDC.64 R4, c[0x0][0x380] ;  /* 0x0000e000ff047b82 */ /* 0x000e240000000a00 */
[----:B0-----:R-:W-:-:S04]  /*0750*/  IMAD.WIDE.U32 R4, R3, 0x4, R4 ;  /* 0x0000000403047825 */ /* 0x001fc800078e0004 */
[----:B------:R-:W-:Y:S02]  /*0760*/  IMAD.MOV R3, RZ, RZ, -R6 ;  /* 0x000000ffff037224 */ /* 0x000fe400078e0a06 */
[----:B------:R-:W-:-:S07]  /*0770*/  IMAD.MOV.U32 R7, RZ, RZ, R5 ;  /* 0x000000ffff077224 */ /* 0x000fce00078e0005 */
.L_x_9:
[----:B------:R-:W-:-:S06]  /*0780*/  IMAD.MOV.U32 R5, RZ, RZ, R7 ;  /* 0x000000ffff057224 */ /* 0x000fcc00078e0007 */
[----:B------:R0:W2:Y:S01]  /*0790*/  LDG.E R5, desc[UR4][R4.64] ;  /* 0x0000000404057981 */ /* 0x0000a2000c1e1900 */
[----:B------:R-:W-:-:S05]  /*07a0*/  VIADD R3, R3, 0x1 ;  /* 0x0000000103037836 */ /* 0x000fca0000000000 */
[----:B------:R-:W-:Y:S02]  /*07b0*/  ISETP.NE.AND P0, PT, R3, RZ, PT ;  /* 0x000000ff0300720c */ /* 0x000fe40003f05270 */
[----:B0-----:R-:W-:-:S05]  /*07c0*/  IADD3 R4, P1, PT, R4, 0x4, RZ ;  /* 0x0000000404047810 */ /* 0x001fca0007f3e0ff */
[----:B------:R-:W-:Y:S01]  /*07d0*/  IMAD.X R7, RZ, RZ, R7, P1 ;  /* 0x000000ffff077224 */ /* 0x000fe200008e0607 */
[----:B--2---:R-:W-:-:S05]  /*07e0*/  VIMNMX R2, PT, PT, R5, R2, PT ;  /* 0x0000000205027248 */ /* 0x004fca0003fe0100 */
[----:B------:R-:W-:Y:S05]  /*07f0*/  @P0 BRA `(.L_x_9) ;  /* 0xfffffffc00e00947 */ /* 0x000fea000383ffff */
.L_x_4:
[----:B------:R-:W-:Y:S05]  /*0800*/  BSYNC.RECONVERGENT B0 ;  /* 0x0000000000007941 */ /* 0x000fea0003800200 */
.L_x_0:
[----:B------:R-:W0:Y:S02]  /*0810*/  LDC.64 R4, c[0x0][0x388] ;  /* 0x0000e200ff047b82 */ /* 0x000e240000000a00 */
[----:B0-----:R-:W-:-:S05]  /*0820*/  IMAD.WIDE.U32 R4, R0, 0x4, R4 ;  /* 0x0000000400047825 */ /* 0x001fca00078e0004 */
[----:B------:R-:W-:Y:S01]  /*0830*/  STG.E desc[UR4][R4.64], R2 ;  /* 0x0000000204007986 */ /* 0x000fe2000c101904 */
[----:B------:R-:W-:Y:S05]  /*0840*/  EXIT ;  /* 0x000000000000794d */ /* 0x000fea0003800000 */
.L_x_10:
[----:B------:R-:W-:-:S00]  /*0850*/  BRA `(.L_x_10) ;  /* 0xfffffffc00fc7947 */ /* 0x000fc0000383ffff */
[----:B------:R-:W-:-:S00]  /*0860*/  NOP ;  /* 0x0000000000007918 */ /* 0x000fc00000000000 */
        /* <DEDUP_REMOVED lines=9> */
.L_x_11:


//--------------------- .nv.global.init           --------------------------
	.section	.nv.global.init,"aw",@progbits
	.align	4
.nv.global.init:
	.type		mrg32k3aM1SubSeq,@object
	.size		mrg32k3aM1SubSeq,(mrg32k3aM2SubSeq - mrg32k3aM1SubSeq)
mrg32k3aM1SubSeq:
        /*0000*/ 	.byte	0x0b, 0xcc, 0xee, 0x04, 0x73, 0x29, 0x8b, 0x6f, 0xf6, 0x53, 0x03, 0xf6, 0x23, 0xf6, 0xea, 0xda
        /* <DEDUP_REMOVED lines=125> */
	.type		mrg32k3aM2SubSeq,@object
	.size		mrg32k3aM2SubSeq,(mrg32k3aM1 - mrg32k3aM2SubSeq)
mrg32k3aM2SubSeq:
        /* <DEDUP_REMOVED lines=126> */
	.type		mrg32k3aM1,@object
	.size		mrg32k3aM1,(mrg32k3aM1Seq - mrg32k3aM1)
mrg32k3aM1:
        /* <DEDUP_REMOVED lines=144> */
	.type		mrg32k3aM1Seq,@object
	.size		mrg32k3aM1Seq,(mrg32k3aM2 - mrg32k3aM1Seq)
mrg32k3aM1Seq:
        /* <DEDUP_REMOVED lines=144> */
	.type		mrg32k3aM2,@object
	.size		mrg32k3aM2,(mrg32k3aM2Seq - mrg32k3aM2)
mrg32k3aM2:
        /* <DEDUP_REMOVED lines=144> */
	.type		mrg32k3aM2Seq,@object
	.size		mrg32k3aM2Seq,(precalc_xorwow_matrix - mrg32k3aM2Seq)
mrg32k3aM2Seq:
        /* <DEDUP_REMOVED lines=144> */
	.type		precalc_xorwow_matrix,@object
	.size		precalc_xorwow_matrix,(precalc_xorwow_offset_matrix - precalc_xorwow_matrix)
precalc_xorwow_matrix:
        /* <DEDUP_REMOVED lines=6400> */
	.type		precalc_xorwow_offset_matrix,@object
	.size		precalc_xorwow_offset_matrix,(.L_1 - precalc_xorwow_offset_matrix)
precalc_xorwow_offset_matrix:
        /* <DEDUP_REMOVED lines=6400> */
.L_1:


//--------------------- .nv.shared.reserved.0     --------------------------
	.section	.nv.shared.reserved.0,"aw",@nobits
	.weak		__nv_reservedSMEM_offset_0_alias
	.size		__nv_reservedSMEM_offset_0_alias, 0, 64
	.other		__nv_reservedSMEM_offset_0_alias,@"STO_CUDA_RESERVED_SHARED STV_DEFAULT"
__nv_reservedSMEM_offset_0_alias:
	.zero		0
	.zero		64


//--------------------- .nv.constant0._Z11findMinimumPiS_i --------------------------
	.section	.nv.constant0._Z11findMinimumPiS_i,"a",@progbits
	.sectionflags	@""
	.align	4
.nv.constant0._Z11findMinimumPiS_i:
	.zero		916


//--------------------- SYMBOLS --------------------------

	.type		.nv.reservedSmem.offset0,@object
	.size		.nv.reservedSmem.offset0,0x4
